	.headerflags	@"EF_CUDA_TEXMODE_UNIFIED EF_CUDA_64BIT_ADDRESS EF_CUDA_ACCELERATORS EF_CUDA_SM90 EF_CUDA_VIRTUAL_SM(EF_CUDA_SM90)"
	.elftype	@"ET_EXEC"


//--------------------- .nv.info                  --------------------------
	.section	.nv.info,"",@"SHT_CUDA_INFO"
	.align	4


	//----- nvinfo : EIATTR_REGCOUNT
	.align		4
        /*0000*/ 	.byte	0x04, 0x2f
        /*0002*/ 	.short	(.L_1 - .L_0)
	.align		4
.L_0:
        /*0004*/ 	.word	index@(triton_per_fused__softmax_4)
        /*0008*/ 	.word	0x0000001b


	//----- nvinfo : EIATTR_MIN_STACK_SIZE
	.align		4
.L_1:
        /*000c*/ 	.byte	0x04, 0x12
        /*000e*/ 	.short	(.L_3 - .L_2)
	.align		4
.L_2:
        /*0010*/ 	.word	index@(triton_per_fused__softmax_4)
        /*0014*/ 	.word	0x00000000


	//----- nvinfo : EIATTR_FRAME_SIZE
	.align		4
.L_3:
        /*0018*/ 	.byte	0x04, 0x11
        /*001a*/ 	.short	(.L_5 - .L_4)
	.align		4
.L_4:
        /*001c*/ 	.word	index@(triton_per_fused__softmax_4)
        /*0020*/ 	.word	0x00000000


	//----- nvinfo : EIATTR_MIN_STACK_SIZE
	.align		4
.L_5:
        /*0024*/ 	.byte	0x04, 0x12
        /*0026*/ 	.short	(.L_7 - .L_6)
	.align		4
.L_6:
        /*0028*/ 	.word	index@(triton_per_fused__softmax_4)
        /*002c*/ 	.word	0x00000000
.L_7:


//--------------------- .nv.info.triton_per_fused__softmax_4 --------------------------
	.section	.nv.info.triton_per_fused__softmax_4,"",@"SHT_CUDA_INFO"
	.sectionflags	@""
	.align	4


	//----- nvinfo : EIATTR_CUDA_API_VERSION
	.align		4
        /*0000*/ 	.byte	0x04, 0x37
        /*0002*/ 	.short	(.L_9 - .L_8)
.L_8:
        /*0004*/ 	.word	0x0000007c


	//----- nvinfo : EIATTR_KPARAM_INFO
	.align		4
.L_9:
        /*0008*/ 	.byte	0x04, 0x17
        /*000a*/ 	.short	(.L_11 - .L_10)
.L_10:
        /*000c*/ 	.word	0x00000000
        /*0010*/ 	.short	0x0002
        /*0012*/ 	.short	0x000c
        /*0014*/ 	.byte	0x00, 0xf0, 0x11, 0x00


	//----- nvinfo : EIATTR_KPARAM_INFO
	.align		4
.L_11:
        /*0018*/ 	.byte	0x04, 0x17
        /*001a*/ 	.short	(.L_13 - .L_12)
.L_12:
        /*001c*/ 	.word	0x00000000
        /*0020*/ 	.short	0x0001
        /*0022*/ 	.short	0x0008
        /*0024*/ 	.byte	0x00, 0xf0, 0x11, 0x00


	//----- nvinfo : EIATTR_KPARAM_INFO
	.align		4
.L_13:
        /*0028*/ 	.byte	0x04, 0x17
        /*002a*/ 	.short	(.L_15 - .L_14)
.L_14:
        /*002c*/ 	.word	0x00000000
        /*0030*/ 	.short	0x0000
        /*0032*/ 	.short	0x0000
        /*0034*/ 	.byte	0x00, 0xf4, 0x21, 0x00


	//----- nvinfo : EIATTR_SPARSE_MMA_MASK
	.align		4
.L_15:
        /*0038*/ 	.byte	0x03, 0x50
        /*003a*/ 	.short	0x0000


	//----- nvinfo : EIATTR_MAXREG_COUNT
	.align		4
        /*003c*/ 	.byte	0x03, 0x1b
        /*003e*/ 	.short	0x00ff


	//----- nvinfo : EIATTR_COOP_GROUP_MASK_REGIDS
	.align		4
        /*0040*/ 	.byte	0x04, 0x29
        /*0042*/ 	.short	(.L_17 - .L_16)


	//   ....[0]....
.L_16:
        /*0044*/ 	.word	0xffffffff


	//   ....[1]....
        /*0048*/ 	.word	0xffffffff


	//   ....[2]....
        /*004c*/ 	.word	0xffffffff


	//   ....[3]....
        /*0050*/ 	.word	0xffffffff


	//   ....[4]....
        /*0054*/ 	.word	0xffffffff


	//   ....[5]....
        /*0058*/ 	.word	0xffffffff


	//   ....[6]....
        /*005c*/ 	.word	0xffffffff


	//   ....[7]....
        /*0060*/ 	.word	0xffffffff


	//   ....[8]....
        /*0064*/ 	.word	0xffffffff


	//   ....[9]....
        /*0068*/ 	.word	0xffffffff


	//   ....[10]....
        /*006c*/ 	.word	0xffffffff


	//   ....[11]....
        /*0070*/ 	.word	0xffffffff


	//   ....[12]....
        /*0074*/ 	.word	0xffffffff


	//   ....[13]....
        /*0078*/ 	.word	0xffffffff


	//   ....[14]....
        /*007c*/ 	.word	0xffffffff


	//   ....[15]....
        /*0080*/ 	.word	0xffffffff


	//   ....[16]....
        /*0084*/ 	.word	0xffffffff


	//   ....[17]....
        /*0088*/ 	.word	0xffffffff


	//   ....[18]....
        /*008c*/ 	.word	0xffffffff


	//   ....[19]....
        /*0090*/ 	.word	0xffffffff


	//   ....[20]....
        /*0094*/ 	.word	0xffffffff


	//   ....[21]....
        /*0098*/ 	.word	0xffffffff


	//   ....[22]....
        /*009c*/ 	.word	0xffffffff


	//   ....[23]....
        /*00a0*/ 	.word	0xffffffff


	//   ....[24]....
        /*00a4*/ 	.word	0xffffffff


	//   ....[25]....
        /*00a8*/ 	.word	0xffffffff


	//   ....[26]....
        /*00ac*/ 	.word	0xffffffff


	//   ....[27]....
        /*00b0*/ 	.word	0xffffffff


	//   ....[28]....
        /*00b4*/ 	.word	0xffffffff


	//   ....[29]....
        /*00b8*/ 	.word	0xffffffff


	//   ....[30]....
        /*00bc*/ 	.word	0xffffffff


	//   ....[31]....
        /*00c0*/ 	.word	0xffffffff


	//   ....[32]....
        /*00c4*/ 	.word	0xffffffff


	//   ....[33]....
        /*00c8*/ 	.word	0xffffffff


	//   ....[34]....
        /*00cc*/ 	.word	0xffffffff


	//   ....[35]....
        /*00d0*/ 	.word	0xffffffff


	//   ....[36]....
        /*00d4*/ 	.word	0xffffffff


	//   ....[37]....
        /*00d8*/ 	.word	0xffffffff


	//   ....[38]....
        /*00dc*/ 	.word	0xffffffff


	//   ....[39]....
        /*00e0*/ 	.word	0xffffffff


	//----- nvinfo : EIATTR_COOP_GROUP_INSTR_OFFSETS
	.align		4
.L_17:
        /*00e4*/ 	.byte	0x04, 0x28
        /*00e6*/ 	.short	(.L_19 - .L_18)


	//   ....[0]....
.L_18:
        /*00e8*/ 	.word	0x00000250


	//   ....[1]....
        /*00ec*/ 	.word	0x00000280


	//   ....[2]....
        /*00f0*/ 	.word	0x000002b0


	//   ....[3]....
        /*00f4*/ 	.word	0x00000300


	//   ....[4]....
        /*00f8*/ 	.word	0x00000340


	//   ....[5]....
        /*00fc*/ 	.word	0x00000370


	//   ....[6]....
        /*0100*/ 	.word	0x000003a0


	//   ....[7]....
        /*0104*/ 	.word	0x000003e0


	//   ....[8]....
        /*0108*/ 	.word	0x00000440


	//   ....[9]....
        /*010c*/ 	.word	0x00000470


	//   ....[10]....
        /*0110*/ 	.word	0x000004a0


	//   ....[11]....
        /*0114*/ 	.word	0x000004e0


	//   ....[12]....
        /*0118*/ 	.word	0x00000540


	//   ....[13]....
        /*011c*/ 	.word	0x00000570


	//   ....[14]....
        /*0120*/ 	.word	0x000005a0


	//   ....[15]....
        /*0124*/ 	.word	0x000005e0


	//   ....[16]....
        /*0128*/ 	.word	0x00000640


	//   ....[17]....
        /*012c*/ 	.word	0x00000670


	//   ....[18]....
        /*0130*/ 	.word	0x000006a0


	//   ....[19]....
        /*0134*/ 	.word	0x000006e0


	//   ....[20]....
        /*0138*/ 	.word	0x000008e0


	//   ....[21]....
        /*013c*/ 	.word	0x00000940


	//   ....[22]....
        /*0140*/ 	.word	0x00000960


	//   ....[23]....
        /*0144*/ 	.word	0x000009a0


	//   ....[24]....
        /*0148*/ 	.word	0x000009b0


	//   ....[25]....
        /*014c*/ 	.word	0x000009d0


	//   ....[26]....
        /*0150*/ 	.word	0x000009f0


	//   ....[27]....
        /*0154*/ 	.word	0x00000a20


	//   ....[28]....
        /*0158*/ 	.word	0x00000a30


	//   ....[29]....
        /*015c*/ 	.word	0x00000a50


	//   ....[30]....
        /*0160*/ 	.word	0x00000a70


	//   ....[31]....
        /*0164*/ 	.word	0x00000aa0


	//   ....[32]....
        /*0168*/ 	.word	0x00000ab0


	//   ....[33]....
        /*016c*/ 	.word	0x00000ad0


	//   ....[34]....
        /*0170*/ 	.word	0x00000af0


	//   ....[35]....
        /*0174*/ 	.word	0x00000b20


	//   ....[36]....
        /*0178*/ 	.word	0x00000b30


	//   ....[37]....
        /*017c*/ 	.word	0x00000b50


	//   ....[38]....
        /*0180*/ 	.word	0x00000b70


	//   ....[39]....
        /*0184*/ 	.word	0x00000bb0


	//----- nvinfo : EIATTR_EXIT_INSTR_OFFSETS
	.align		4
.L_19:
        /*0188*/ 	.byte	0x04, 0x1c
        /*018a*/ 	.short	(.L_21 - .L_20)


	//   ....[0]....
.L_20:
        /*018c*/ 	.word	0x00000e10


	//   ....[1]....
        /*0190*/ 	.word	0x00000e30


	//----- nvinfo : EIATTR_REQNTID
	.align		4
.L_21:
        /*0194*/ 	.byte	0x04, 0x10
        /*0196*/ 	.short	(.L_23 - .L_22)
.L_22:
        /*0198*/ 	.word	0x00000100
        /*019c*/ 	.word	0x00000001
        /*01a0*/ 	.word	0x00000001


	//----- nvinfo : EIATTR_CBANK_PARAM_SIZE
	.align		4
.L_23:
        /*01a4*/ 	.byte	0x03, 0x19
        /*01a6*/ 	.short	0x0010


	//----- nvinfo : EIATTR_PARAM_CBANK
	.align		4
        /*01a8*/ 	.byte	0x04, 0x0a
        /*01aa*/ 	.short	(.L_25 - .L_24)
	.align		4
.L_24:
        /*01ac*/ 	.word	index@(.nv.constant0.triton_per_fused__softmax_4)
        /*01b0*/ 	.short	0x0210
        /*01b2*/ 	.short	0x0010


	//----- nvinfo : EIATTR_SW_WAR
	.align		4
.L_25:
        /*01b4*/ 	.byte	0x04, 0x36
        /*01b6*/ 	.short	(.L_27 - .L_26)
.L_26:
        /*01b8*/ 	.word	0x00000008
.L_27:


//--------------------- .nv.callgraph             --------------------------
	.section	.nv.callgraph,"",@"SHT_CUDA_CALLGRAPH"
	.align	4
	.sectionentsize	8
	.align		4
        /*0000*/ 	.word	0x00000000
	.align		4
        /*0004*/ 	.word	0xffffffff
	.align		4
        /*0008*/ 	.word	0x00000000
	.align		4
        /*000c*/ 	.word	0xfffffffe
	.align		4
        /*0010*/ 	.word	0x00000000
	.align		4
        /*0014*/ 	.word	0xfffffffd
	.align		4
        /*0018*/ 	.word	0x00000000
	.align		4
        /*001c*/ 	.word	0xfffffffc


//--------------------- .text.triton_per_fused__softmax_4 --------------------------
	.section	.text.triton_per_fused__softmax_4,"ax",@progbits
	.align	128
        .global         triton_per_fused__softmax_4
        .type           triton_per_fused__softmax_4,@function
        .size           triton_per_fused__softmax_4,(.L_x_1 - triton_per_fused__softmax_4)
        .other          triton_per_fused__softmax_4,@"STO_CUDA_ENTRY STV_DEFAULT"
triton_per_fused__softmax_4:
.text.triton_per_fused__softmax_4:
[----:B------:R-:W0:Y:S02]  /*0000*/  LDC R1, c[0x0][0x28] ;  /* 0x00000a00ff017b82 */ /* 0x000e240000000800 */
[----:B------:R-:W1:Y:S01]  /*0010*/  S2R R3, SR_TID.X ;  /* 0x0000000000037919 */ /* 0x000e620000002100 */
[----:B------:R-:W2:Y:S01]  /*0020*/  S2UR UR4, SR_CTAID.X ;  /* 0x00000000000479c3 */ /* 0x000ea20000002500 */
[----:B------:R-:W-:-:S07]  /*0030*/  IMAD.MOV.U32 R10, RZ, RZ, RZ ;  /* 0x000000ffff0a7224 */ /* 0x000fce00078e00ff */
[----:B------:R-:W3:Y:S01]  /*0040*/  LDC.64 R8, c[0x0][0x210] ;  /* 0x00008400ff087b82 */ /* 0x000ee20000000a00 */
[----:B--2---:R-:W-:Y:S01]  /*0050*/  USHF.L.U32 UR4, UR4, 0x5, URZ ;  /* 0x0000000504047899 */ /* 0x004fe2000800063f */
[----:B-1----:R-:W-:Y:S02]  /*0060*/  SHF.R.U32.HI R0, RZ, 0x5, R3 ;  /* 0x00000005ff007819 */ /* 0x002fe40000011603 */
[----:B------:R-:W-:Y:S02]  /*0070*/  LOP3.LUT R3, R3, 0x1f, RZ, 0xc0, !PT ;  /* 0x0000001f03037812 */ /* 0x000fe400078ec0ff */
[----:B------:R-:W-:Y:S02]  /*0080*/  SGXT.U32 R0, R0, 0x3 ;  /* 0x000000030000781a */ /* 0x000fe40000000000 */
[----:B------:R-:W-:Y:S02]  /*0090*/  ISETP.GE.U32.AND P0, PT, R3, 0x11, PT ;  /* 0x000000110300780c */ /* 0x000fe40003f06070 */
[----:B------:R-:W-:Y:S01]  /*00a0*/  LOP3.LUT R0, R0, UR4, RZ, 0xfc, !PT ;  /* 0x0000000400007c12 */ /* 0x000fe2000f8efcff */
[----:B------:R-:W-:-:S03]  /*00b0*/  ULDC.64 UR4, c[0x0][0x208] ;  /* 0x0000820000047ab9 */ /* 0x000fc60000000a00 */
[C---:B------:R-:W-:Y:S01]  /*00c0*/  ISETP.LT.AND P3, PT, R0.reuse, 0x44, !P0 ;  /* 0x000000440000780c */ /* 0x040fe20004761270 */
[C---:B------:R-:W-:Y:S01]  /*00d0*/  IMAD R11, R0.reuse, 0x11, R3 ;  /* 0x00000011000b7824 */ /* 0x040fe200078e0203 */
[C---:B------:R-:W-:Y:S02]  /*00e0*/  LOP3.LUT R4, R0.reuse, 0x8, RZ, 0xfc, !PT ;  /* 0x0000000800047812 */ /* 0x040fe400078efcff */
[----:B------:R-:W-:Y:S01]  /*00f0*/  LOP3.LUT R5, R0, 0x10, RZ, 0xfc, !PT ;  /* 0x0000001000057812 */ /* 0x000fe200078efcff */
[----:B---3--:R-:W-:Y:S01]  /*0100*/  IMAD.WIDE R2, R11, 0x4, R8 ;  /* 0x000000040b027825 */ /* 0x008fe200078e0208 */
[----:B------:R-:W-:Y:S02]  /*0110*/  ISETP.LT.AND P2, PT, R4, 0x44, !P0 ;  /* 0x000000440400780c */ /* 0x000fe40004741270 */
[----:B------:R-:W-:Y:S01]  /*0120*/  ISETP.LT.AND P1, PT, R5, 0x44, !P0 ;  /* 0x000000440500780c */ /* 0x000fe20004721270 */
[----:B------:R-:W-:-:S04]  /*0130*/  VIADD R5, R11, 0x88 ;  /* 0x000000880b057836 */ /* 0x000fc80000000000 */
[----:B------:R-:W2:Y:S01]  /*0140*/  @P3 LDG.E R10, desc[UR4][R2.64] ;  /* 0x00000004020a3981 */ /* 0x000ea2000c1e1900 */
[----:B------:R-:W-:Y:S02]  /*0150*/  IMAD.MOV.U32 R12, RZ, RZ, RZ ;  /* 0x000000ffff0c7224 */ /* 0x000fe400078e00ff */
[----:B------:R-:W-:-:S04]  /*0160*/  IMAD.WIDE R4, R5, 0x4, R8 ;  /* 0x0000000405047825 */ /* 0x000fc800078e0208 */
[----:B------:R-:W-:Y:S01]  /*0170*/  VIADD R7, R11, 0x110 ;  /* 0x000001100b077836 */ /* 0x000fe20000000000 */
[----:B------:R-:W3:Y:S01]  /*0180*/  @P2 LDG.E R12, desc[UR4][R4.64] ;  /* 0x00000004040c2981 */ /* 0x000ee2000c1e1900 */
[----:B------:R-:W-:Y:S02]  /*0190*/  IMAD.MOV.U32 R17, RZ, RZ, RZ ;  /* 0x000000ffff117224 */ /* 0x000fe400078e00ff */
[----:B------:R-:W-:Y:S01]  /*01a0*/  IMAD.WIDE R6, R7, 0x4, R8 ;  /* 0x0000000407067825 */ /* 0x000fe200078e0208 */
[----:B------:R-:W-:-:S04]  /*01b0*/  LOP3.LUT R0, R0, 0x18, RZ, 0xfc, !PT ;  /* 0x0000001800007812 */ /* 0x000fc800078efcff */
[----:B------:R-:W4:Y:S01]  /*01c0*/  @P1 LDG.E R17, desc[UR4][R6.64] ;  /* 0x0000000406111981 */ /* 0x000f22000c1e1900 */
[----:B------:R-:W-:Y:S01]  /*01d0*/  ISETP.LT.AND P0, PT, R0, 0x44, !P0 ;  /* 0x000000440000780c */ /* 0x000fe20004701270 */
[----:B------:R-:W-:Y:S02]  /*01e0*/  VIADD R11, R11, 0x198 ;  /* 0x000001980b0b7836 */ /* 0x000fe40000000000 */
[----:B------:R-:W-:Y:S02]  /*01f0*/  IMAD.MOV.U32 R15, RZ, RZ, RZ ;  /* 0x000000ffff0f7224 */ /* 0x000fe400078e00ff */
[----:B------:R-:W-:-:S08]  /*0200*/  IMAD.WIDE R8, R11, 0x4, R8 ;  /* 0x000000040b087825 */ /* 0x000fd000078e0208 */
[----:B------:R-:W5:Y:S01]  /*0210*/  @P0 LDG.E R15, desc[UR4][R8.64] ;  /* 0x00000004080f0981 */ /* 0x000f62000c1e1900 */
[----:B--2---:R-:W-:-:S04]  /*0220*/  SEL R11, R10, RZ, P3 ;  /* 0x000000ff0a0b7207 */ /* 0x004fc80001800000 */
[----:B------:R-:W-:Y:S02]  /*0230*/  FSEL R0, R11, -INF , P3 ;  /* 0xff8000000b007808 */ /* 0x000fe40001800000 */
[----:B---3--:R-:W-:-:S03]  /*0240*/  SEL R10, R12, RZ, P2 ;  /* 0x000000ff0c0a7207 */ /* 0x008fc60001000000 */
[----:B------:R-:W1:Y:S01]  /*0250*/  SHFL.BFLY PT, R19, R0, 0x10, 0x1f ;  /* 0x0e001f0000137f89 */ /* 0x000e6200000e0000 */
[----:B------:R-:W-:Y:S02]  /*0260*/  FSEL R13, R10, -INF , P2 ;  /* 0xff8000000a0d7808 */ /* 0x000fe40001000000 */
[----:B----4-:R-:W-:-:S03]  /*0270*/  SEL R17, R17, RZ, P1 ;  /* 0x000000ff11117207 */ /* 0x010fc60000800000 */
[----:B------:R-:W2:Y:S01]  /*0280*/  SHFL.BFLY PT, R16, R13, 0x10, 0x1f ;  /* 0x0e001f000d107f89 */ /* 0x000ea200000e0000 */
[----:B------:R-:W-:Y:S02]  /*0290*/  FSEL R14, R17, -INF , P1 ;  /* 0xff800000110e7808 */ /* 0x000fe40000800000 */
[----:B------:R-:W-:-:S03]  /*02a0*/  FSETP.NAN.AND P6, PT, R0, R0, PT ;  /* 0x000000000000720b */ /* 0x000fc60003fc8000 */
[----:B------:R-:W3:Y:S01]  /*02b0*/  SHFL.BFLY PT, R21, R14, 0x10, 0x1f ;  /* 0x0e001f000e157f89 */ /* 0x000ee200000e0000 */
[----:B-----5:R-:W-:Y:S02]  /*02c0*/  SEL R15, R15, RZ, P0 ;  /* 0x000000ff0f0f7207 */ /* 0x020fe40000000000 */
[----:B------:R-:W-:Y:S02]  /*02d0*/  FSETP.NAN.AND P4, PT, R13, R13, PT ;  /* 0x0000000d0d00720b */ /* 0x000fe40003f88000 */
[----:B------:R-:W-:Y:S02]  /*02e0*/  FSEL R12, R15, -INF , P0 ;  /* 0xff8000000f0c7808 */ /* 0x000fe40000000000 */
[----:B-1----:R-:W-:-:S03]  /*02f0*/  FSETP.GT.AND P5, PT, R0, R19, PT ;  /* 0x000000130000720b */ /* 0x002fc60003fa4000 */
[----:B------:R-:W1:Y:S01]  /*0300*/  SHFL.BFLY PT, R23, R12, 0x10, 0x1f ;  /* 0x0e001f000c177f89 */ /* 0x000e6200000e0000 */
[----:B------:R-:W-:Y:S02]  /*0310*/  @!P6 FSEL R0, R0, R19, P5 ;  /* 0x000000130000e208 */ /* 0x000fe40002800000 */
[C---:B------:R-:W-:Y:S02]  /*0320*/  FSETP.NAN.AND P5, PT, R14.reuse, R14, PT ;  /* 0x0000000e0e00720b */ /* 0x040fe40003fa8000 */
[CC--:B--2---:R-:W-:Y:S01]  /*0330*/  FSETP.GT.AND P6, PT, R13.reuse, R16.reuse, PT ;  /* 0x000000100d00720b */ /* 0x0c4fe20003fc4000 */
[----:B------:R-:W2:Y:S03]  /*0340*/  SHFL.BFLY PT, R19, R0, 0x8, 0x1f ;  /* 0x0d001f0000137f89 */ /* 0x000ea600000e0000 */
[----:B------:R-:W-:Y:S02]  /*0350*/  @!P4 FSEL R13, R13, R16, P6 ;  /* 0x000000100d0dc208 */ /* 0x000fe40003000000 */
[----:B---3--:R-:W-:-:S03]  /*0360*/  FSETP.GT.AND P4, PT, R14, R21, PT ;  /* 0x000000150e00720b */ /* 0x008fc60003f84000 */
[----:B------:R-:W3:Y:S02]  /*0370*/  SHFL.BFLY PT, R16, R13, 0x8, 0x1f ;  /* 0x0d001f000d107f89 */ /* 0x000ee400000e0000 */
[----:B------:R-:W-:Y:S02]  /*0380*/  @!P5 FSEL R14, R14, R21, P4 ;  /* 0x000000150e0ed208 */ /* 0x000fe40002000000 */
[----:B------:R-:W-:-:S03]  /*0390*/  FSETP.NAN.AND P5, PT, R12, R12, PT ;  /* 0x0000000c0c00720b */ /* 0x000fc60003fa8000 */
[----:B------:R-:W4:Y:S01]  /*03a0*/  SHFL.BFLY PT, R21, R14, 0x8, 0x1f ;  /* 0x0d001f000e157f89 */ /* 0x000f2200000e0000 */
[----:B-1----:R-:W-:-:S09]  /*03b0*/  FSETP.GT.AND P4, PT, R12, R23, PT ;  /* 0x000000170c00720b */ /* 0x002fd20003f84000 */
[----:B------:R-:W-:Y:S02]  /*03c0*/  @!P5 FSEL R12, R12, R23, P4 ;  /* 0x000000170c0cd208 */ /* 0x000fe40002000000 */
[----:B--2---:R-:W-:-:S03]  /*03d0*/  FSETP.GT.AND P5, PT, R0, R19, PT ;  /* 0x000000130000720b */ /* 0x004fc60003fa4000 */
[----:B------:R-:W1:Y:S01]  /*03e0*/  SHFL.BFLY PT, R23, R12, 0x8, 0x1f ;  /* 0x0d001f000c177f89 */ /* 0x000e6200000e0000 */
[----:B------:R-:W-:Y:S02]  /*03f0*/  FSETP.NAN.AND P6, PT, R0, R0, PT ;  /* 0x000000000000720b */ /* 0x000fe40003fc8000 */
[----:B---3--:R-:W-:-:S07]  /*0400*/  FSETP.GT.AND P4, PT, R13, R16, PT ;  /* 0x000000100d00720b */ /* 0x008fce0003f84000 */
[----:B------:R-:W-:Y:S02]  /*0410*/  @!P5 FSEL R0, R0, R19, P6 ;  /* 0x000000130000d208 */ /* 0x000fe40003000000 */
[C---:B----4-:R-:W-:Y:S02]  /*0420*/  FSETP.GT.AND P5, PT, R14.reuse, R21, PT ;  /* 0x000000150e00720b */ /* 0x050fe40003fa4000 */
[C---:B------:R-:W-:Y:S01]  /*0430*/  FSETP.NAN.AND P6, PT, R13.reuse, R13, PT ;  /* 0x0000000d0d00720b */ /* 0x040fe20003fc8000 */
[----:B------:R-:W2:Y:S03]  /*0440*/  SHFL.BFLY PT, R19, R0, 0x4, 0x1f ;  /* 0x0c801f0000137f89 */ /* 0x000ea600000e0000 */
[----:B------:R-:W-:Y:S02]  /*0450*/  @!P4 FSEL R13, R13, R16, P6 ;  /* 0x000000100d0dc208 */ /* 0x000fe40003000000 */
[----:B------:R-:W-:-:S03]  /*0460*/  FSETP.NAN.AND P4, PT, R14, R14, PT ;  /* 0x0000000e0e00720b */ /* 0x000fc60003f88000 */
[----:B------:R-:W3:Y:S02]  /*0470*/  SHFL.BFLY PT, R16, R13, 0x4, 0x1f ;  /* 0x0c801f000d107f89 */ /* 0x000ee400000e0000 */
[----:B------:R-:W-:Y:S02]  /*0480*/  @!P5 FSEL R14, R14, R21, P4 ;  /* 0x000000150e0ed208 */ /* 0x000fe40002000000 */
[----:B-1----:R-:W-:-:S03]  /*0490*/  FSETP.GT.AND P4, PT, R12, R23, PT ;  /* 0x000000170c00720b */ /* 0x002fc60003f84000 */
[----:B------:R-:W1:Y:S01]  /*04a0*/  SHFL.BFLY PT, R21, R14, 0x4, 0x1f ;  /* 0x0c801f000e157f89 */ /* 0x000e6200000e0000 */
[----:B------:R-:W-:-:S09]  /*04b0*/  FSETP.NAN.AND P5, PT, R12, R12, PT ;  /* 0x0000000c0c00720b */ /* 0x000fd20003fa8000 */
[----:B------:R-:W-:Y:S02]  /*04c0*/  @!P4 FSEL R12, R12, R23, P5 ;  /* 0x000000170c0cc208 */ /* 0x000fe40002800000 */
[----:B--2---:R-:W-:-:S03]  /*04d0*/  FSETP.GT.AND P5, PT, R0, R19, PT ;  /* 0x000000130000720b */ /* 0x004fc60003fa4000 */
[----:B------:R-:W2:Y:S01]  /*04e0*/  SHFL.BFLY PT, R23, R12, 0x4, 0x1f ;  /* 0x0c801f000c177f89 */ /* 0x000ea200000e0000 */
[----:B------:R-:W-:Y:S02]  /*04f0*/  FSETP.NAN.AND P6, PT, R0, R0, PT ;  /* 0x000000000000720b */ /* 0x000fe40003fc8000 */
[----:B---3--:R-:W-:-:S07]  /*0500*/  FSETP.GT.AND P4, PT, R13, R16, PT ;  /* 0x000000100d00720b */ /* 0x008fce0003f84000 */
[----:B------:R-:W-:Y:S02]  /*0510*/  @!P5 FSEL R0, R0, R19, P6 ;  /* 0x000000130000d208 */ /* 0x000fe40003000000 */
[C---:B-1----:R-:W-:Y:S02]  /*0520*/  FSETP.GT.AND P5, PT, R14.reuse, R21, PT ;  /* 0x000000150e00720b */ /* 0x042fe40003fa4000 */
[C---:B------:R-:W-:Y:S01]  /*0530*/  FSETP.NAN.AND P6, PT, R13.reuse, R13, PT ;  /* 0x0000000d0d00720b */ /* 0x040fe20003fc8000 */
[----:B------:R-:W1:Y:S03]  /*0540*/  SHFL.BFLY PT, R19, R0, 0x2, 0x1f ;  /* 0x0c401f0000137f89 */ /* 0x000e6600000e0000 */
[----:B------:R-:W-:Y:S02]  /*0550*/  @!P4 FSEL R13, R13, R16, P6 ;  /* 0x000000100d0dc208 */ /* 0x000fe40003000000 */
[----:B------:R-:W-:-:S03]  /*0560*/  FSETP.NAN.AND P4, PT, R14, R14, PT ;  /* 0x0000000e0e00720b */ /* 0x000fc60003f88000 */
[----:B------:R-:W3:Y:S02]  /*0570*/  SHFL.BFLY PT, R16, R13, 0x2, 0x1f ;  /* 0x0c401f000d107f89 */ /* 0x000ee400000e0000 */
[----:B------:R-:W-:Y:S02]  /*0580*/  @!P5 FSEL R14, R14, R21, P4 ;  /* 0x000000150e0ed208 */ /* 0x000fe40002000000 */
[----:B--2---:R-:W-:-:S03]  /*0590*/  FSETP.GT.AND P4, PT, R12, R23, PT ;  /* 0x000000170c00720b */ /* 0x004fc60003f84000 */
[----:B------:R-:W2:Y:S01]  /*05a0*/  SHFL.BFLY PT, R21, R14, 0x2, 0x1f ;  /* 0x0c401f000e157f89 */ /* 0x000ea200000e0000 */
[----:B------:R-:W-:-:S09]  /*05b0*/  FSETP.NAN.AND P5, PT, R12, R12, PT ;  /* 0x0000000c0c00720b */ /* 0x000fd20003fa8000 */
[----:B------:R-:W-:Y:S02]  /*05c0*/  @!P4 FSEL R12, R12, R23, P5 ;  /* 0x000000170c0cc208 */ /* 0x000fe40002800000 */
[----:B-1----:R-:W-:-:S03]  /*05d0*/  FSETP.GT.AND P5, PT, R0, R19, PT ;  /* 0x000000130000720b */ /* 0x002fc60003fa4000 */
[----:B------:R-:W1:Y:S01]  /*05e0*/  SHFL.BFLY PT, R23, R12, 0x2, 0x1f ;  /* 0x0c401f000c177f89 */ /* 0x000e6200000e0000 */
[----:B------:R-:W-:Y:S02]  /*05f0*/  FSETP.NAN.AND P6, PT, R0, R0, PT ;  /* 0x000000000000720b */ /* 0x000fe40003fc8000 */
[----:B---3--:R-:W-:-:S07]  /*0600*/  FSETP.GT.AND P4, PT, R13, R16, PT ;  /* 0x000000100d00720b */ /* 0x008fce0003f84000 */
[----:B------:R-:W-:Y:S02]  /*0610*/  @!P5 FSEL R0, R0, R19, P6 ;  /* 0x000000130000d208 */ /* 0x000fe40003000000 */
[C---:B--2---:R-:W-:Y:S02]  /*0620*/  FSETP.GT.AND P5, PT, R14.reuse, R21, PT ;  /* 0x000000150e00720b */ /* 0x044fe40003fa4000 */
        /* <DEDUP_REMOVED lines=15> */
[----:B-1----:R-:W-:Y:S02]  /*0720*/  FSETP.GT.AND P5, PT, R14, R21, PT ;  /* 0x000000150e00720b */ /* 0x002fe40003fa4000 */
[----:B------:R-:W-:Y:S01]  /*0730*/  FSETP.NAN.AND P6, PT, R13, R13, PT ;  /* 0x0000000d0d00720b */ /* 0x000fe20003fc8000 */
[----:B------:R-:W-:-:S03]  /*0740*/  FADD R0, R11, -R0 ;  /* 0x800000000b007221 */ /* 0x000fc60000000000 */
[----:B------:R-:W-:Y:S01]  /*0750*/  @!P4 FSEL R13, R13, R16, P6 ;  /* 0x000000100d0dc208 */ /* 0x000fe20003000000 */
[----:B------:R-:W-:Y:S01]  /*0760*/  FMUL R16, R0, 1.4426950216293334961 ;  /* 0x3fb8aa3b00107820 */ /* 0x000fe20000400000 */
[----:B------:R-:W-:-:S05]  /*0770*/  FSETP.NAN.AND P4, PT, R14, R14, PT ;  /* 0x0000000e0e00720b */ /* 0x000fca0003f88000 */
[----:B------:R-:W-:Y:S02]  /*0780*/  @!P5 FSEL R14, R14, R21, P4 ;  /* 0x000000150e0ed208 */ /* 0x000fe40002000000 */
[----:B------:R-:W-:Y:S02]  /*0790*/  FSETP.GEU.AND P4, PT, R16, -126, PT ;  /* 0xc2fc00001000780b */ /* 0x000fe40003f8e000 */
[----:B--2---:R-:W-:Y:S01]  /*07a0*/  FSETP.GT.AND P5, PT, R12, R23, PT ;  /* 0x000000170c00720b */ /* 0x004fe20003fa4000 */
[----:B------:R-:W-:Y:S01]  /*07b0*/  FADD R10, R10, -R13 ;  /* 0x8000000d0a0a7221 */ /* 0x000fe20000000000 */
[----:B------:R-:W-:-:S03]  /*07c0*/  FSETP.NAN.AND P6, PT, R12, R12, PT ;  /* 0x0000000c0c00720b */ /* 0x000fc60003fc8000 */
[----:B------:R-:W-:Y:S01]  /*07d0*/  FMUL R13, R10, 1.4426950216293334961 ;  /* 0x3fb8aa3b0a0d7820 */ /* 0x000fe20000400000 */
[----:B------:R-:W-:-:S05]  /*07e0*/  FADD R14, R17, -R14 ;  /* 0x8000000e110e7221 */ /* 0x000fca0000000000 */
[----:B------:R-:W-:Y:S02]  /*07f0*/  @!P4 FMUL R16, R16, 0.5 ;  /* 0x3f0000001010c820 */ /* 0x000fe40000400000 */
[----:B------:R-:W-:Y:S02]  /*0800*/  @!P5 FSEL R12, R12, R23, P6 ;  /* 0x000000170c0cd208 */ /* 0x000fe40003000000 */
[----:B------:R-:W-:Y:S01]  /*0810*/  FSETP.GEU.AND P6, PT, R13, -126, PT ;  /* 0xc2fc00000d00780b */ /* 0x000fe20003fce000 */
[----:B------:R-:W1:Y:S01]  /*0820*/  MUFU.EX2 R0, R16 ;  /* 0x0000001000007308 */ /* 0x000e620000000800 */
[----:B------:R-:W-:Y:S01]  /*0830*/  FMUL R14, R14, 1.4426950216293334961 ;  /* 0x3fb8aa3b0e0e7820 */ /* 0x000fe20000400000 */
[----:B------:R-:W-:-:S04]  /*0840*/  FADD R12, R15, -R12 ;  /* 0x8000000c0f0c7221 */ /* 0x000fc80000000000 */
[----:B------:R-:W-:Y:S01]  /*0850*/  FSETP.GEU.AND P5, PT, R14, -126, PT ;  /* 0xc2fc00000e00780b */ /* 0x000fe20003fae000 */
[----:B------:R-:W-:-:S05]  /*0860*/  FMUL R15, R12, 1.4426950216293334961 ;  /* 0x3fb8aa3b0c0f7820 */ /* 0x000fca0000400000 */
[----:B------:R-:W-:Y:S01]  /*0870*/  @!P6 FMUL R13, R13, 0.5 ;  /* 0x3f0000000d0de820 */ /* 0x000fe20000400000 */
[----:B-1----:R-:W-:-:S03]  /*0880*/  @!P4 FMUL R0, R0, R0 ;  /* 0x000000000000c220 */ /* 0x002fc60000400000 */
[----:B------:R-:W1:Y:S01]  /*0890*/  MUFU.EX2 R10, R13 ;  /* 0x0000000d000a7308 */ /* 0x000e620000000800 */
[----:B------:R-:W-:Y:S02]  /*08a0*/  FSETP.GEU.AND P4, PT, R15, -126, PT ;  /* 0xc2fc00000f00780b */ /* 0x000fe40003f8e000 */
[----:B------:R-:W-:Y:S01]  /*08b0*/  @!P5 FMUL R14, R14, 0.5 ;  /* 0x3f0000000e0ed820 */ /* 0x000fe20000400000 */
[----:B------:R-:W-:-:S04]  /*08c0*/  FSEL R17, R0, RZ, P3 ;  /* 0x000000ff00117208 */ /* 0x000fc80001800000 */
[----:B------:R-:W2:Y:S01]  /*08d0*/  MUFU.EX2 R11, R14 ;  /* 0x0000000e000b7308 */ /* 0x000ea20000000800 */
[----:B------:R-:W3:Y:S05]  /*08e0*/  SHFL.BFLY PT, R18, R17, 0x10, 0x1f ;  /* 0x0e001f0011127f89 */ /* 0x000eea00000e0000 */
[----:B------:R-:W-:Y:S01]  /*08f0*/  @!P4 FMUL R15, R15, 0.5 ;  /* 0x3f0000000f0fc820 */ /* 0x000fe20000400000 */
[----:B-1----:R-:W-:-:S03]  /*0900*/  @!P6 FMUL R10, R10, R10 ;  /* 0x0000000a0a0ae220 */ /* 0x002fc60000400000 */
[----:B------:R-:W1:Y:S02]  /*0910*/  MUFU.EX2 R12, R15 ;  /* 0x0000000f000c7308 */ /* 0x000e640000000800 */
[----:B------:R-:W-:Y:S01]  /*0920*/  FSEL R13, R10, RZ, P2 ;  /* 0x000000ff0a0d7208 */ /* 0x000fe20001000000 */
[----:B--2---:R-:W-:-:S04]  /*0930*/  @!P5 FMUL R11, R11, R11 ;  /* 0x0000000b0b0bd220 */ /* 0x004fc80000400000 */
[----:B------:R-:W2:Y:S01]  /*0940*/  SHFL.BFLY PT, R20, R13, 0x10, 0x1f ;  /* 0x0e001f000d147f89 */ /* 0x000ea200000e0000 */
[----:B------:R-:W-:-:S05]  /*0950*/  FSEL R16, R11, RZ, P1 ;  /* 0x000000ff0b107208 */ /* 0x000fca0000800000 */
[----:B------:R-:W4:Y:S01]  /*0960*/  SHFL.BFLY PT, R19, R16, 0x10, 0x1f ;  /* 0x0e001f0010137f89 */ /* 0x000f2200000e0000 */
[----:B-1----:R-:W-:Y:S01]  /*0970*/  @!P4 FMUL R12, R12, R12 ;  /* 0x0000000c0c0cc220 */ /* 0x002fe20000400000 */
[----:B---3--:R-:W-:-:S04]  /*0980*/  FADD R18, R17, R18 ;  /* 0x0000001211127221 */ /* 0x008fc80000000000 */
[----:B------:R-:W-:Y:S01]  /*0990*/  FSEL R14, R12, RZ, P0 ;  /* 0x000000ff0c0e7208 */ /* 0x000fe20000000000 */
[----:B------:R-:W1:Y:S04]  /*09a0*/  SHFL.BFLY PT, R17, R18, 0x8, 0x1f ;  /* 0x0d001f0012117f89 */ /* 0x000e6800000e0000 */
[----:B------:R-:W3:Y:S01]  /*09b0*/  SHFL.BFLY PT, R21, R14, 0x10, 0x1f ;  /* 0x0e001f000e157f89 */ /* 0x000ee200000e0000 */
[----:B--2---:R-:W-:-:S05]  /*09c0*/  FADD R20, R13, R20 ;  /* 0x000000140d147221 */ /* 0x004fca0000000000 */
[----:B------:R-:W2:Y:S01]  /*09d0*/  SHFL.BFLY PT, R15, R20, 0x8, 0x1f ;  /* 0x0d001f00140f7f89 */ /* 0x000ea200000e0000 */
[----:B----4-:R-:W-:-:S05]  /*09e0*/  FADD R19, R16, R19 ;  /* 0x0000001310137221 */ /* 0x010fca0000000000 */
[----:B------:R-:W4:Y:S01]  /*09f0*/  SHFL.BFLY PT, R22, R19, 0x8, 0x1f ;  /* 0x0d001f0013167f89 */ /* 0x000f2200000e0000 */
[----:B-1----:R-:W-:Y:S01]  /*0a00*/  FADD R17, R18, R17 ;  /* 0x0000001112117221 */ /* 0x002fe20000000000 */
[----:B---3--:R-:W-:-:S04]  /*0a10*/  FADD R23, R14, R21 ;  /* 0x000000150e177221 */ /* 0x008fc80000000000 */
        /* <DEDUP_REMOVED lines=24> */
[C---:B------:R-:W-:Y:S01]  /*0ba0*/  FSETP.GT.AND P5, PT, |R14|.reuse, 8.50705917302346158658e+37, PT ;  /* 0x7e8000000e00780b */ /* 0x040fe20003fa4200 */
[----:B------:R-:W1:Y:S01]  /*0bb0*/  SHFL.BFLY PT, R21, R22, 0x1, 0x1f ;  /* 0x0c201f0016157f89 */ /* 0x000e6200000e0000 */
[----:B------:R-:W-:Y:S01]  /*0bc0*/  FSETP.GEU.AND P4, PT, |R14|, 1.175494350822287508e-38, PT ;  /* 0x008000000e00780b */ /* 0x000fe20003f8e200 */
[----:B--2---:R-:W-:-:S05]  /*0bd0*/  FADD R16, R17, R16 ;  /* 0x0000001011107221 */ /* 0x004fca0000000000 */
[----:B------:R-:W-:-:S05]  /*0be0*/  FSETP.GT.AND P6, PT, |R16|, 8.50705917302346158658e+37, PT ;  /* 0x7e8000001000780b */ /* 0x000fca0003fc4200 */
[----:B------:R-:W-:Y:S01]  /*0bf0*/  @P5 FMUL R14, R14, 0.25 ;  /* 0x3e8000000e0e5820 */ /* 0x000fe20000400000 */
[----:B------:R-:W-:Y:S01]  /*0c00*/  @P5 FMUL R0, R0, 0.25 ;  /* 0x3e80000000005820 */ /* 0x000fe20000400000 */
[----:B----4-:R-:W-:Y:S01]  /*0c10*/  FADD R15, R20, R15 ;  /* 0x0000000f140f7221 */ /* 0x010fe20000000000 */
[----:B------:R-:W-:Y:S01]  /*0c20*/  FSETP.GEU.AND P5, PT, |R16|, 1.175494350822287508e-38, PT ;  /* 0x008000001000780b */ /* 0x000fe20003fae200 */
[----:B------:R-:W-:Y:S01]  /*0c30*/  @!P4 FMUL R14, R14, 16777216 ;  /* 0x4b8000000e0ec820 */ /* 0x000fe20000400000 */
[----:B------:R-:W-:Y:S02]  /*0c40*/  @!P4 FMUL R0, R0, 16777216 ;  /* 0x4b8000000000c820 */ /* 0x000fe40000400000 */
[C---:B------:R-:W-:Y:S01]  /*0c50*/  FSETP.GT.AND P4, PT, |R15|.reuse, 8.50705917302346158658e+37, PT ;  /* 0x7e8000000f00780b */ /* 0x040fe20003f84200 */
[----:B------:R-:W-:Y:S01]  /*0c60*/  @P6 FMUL R16, R16, 0.25 ;  /* 0x3e80000010106820 */ /* 0x000fe20000400000 */
[----:B-1----:R-:W-:Y:S01]  /*0c70*/  FADD R21, R22, R21 ;  /* 0x0000001516157221 */ /* 0x002fe20000000000 */
[----:B------:R-:W-:Y:S01]  /*0c80*/  @P6 FMUL R10, R10, 0.25 ;  /* 0x3e8000000a0a6820 */ /* 0x000fe20000400000 */
[----:B------:R-:W-:-:S05]  /*0c90*/  FSETP.GEU.AND P6, PT, |R15|, 1.175494350822287508e-38, PT ;  /* 0x008000000f00780b */ /* 0x000fca0003fce200 */
[----:B------:R-:W-:Y:S01]  /*0ca0*/  @!P5 FMUL R16, R16, 16777216 ;  /* 0x4b8000001010d820 */ /* 0x000fe20000400000 */
[----:B------:R-:W-:Y:S01]  /*0cb0*/  @!P5 FMUL R10, R10, 16777216 ;  /* 0x4b8000000a0ad820 */ /* 0x000fe20000400000 */
[----:B------:R-:W-:Y:S02]  /*0cc0*/  FSETP.GT.AND P5, PT, |R21|, 8.50705917302346158658e+37, PT ;  /* 0x7e8000001500780b */ /* 0x000fe40003fa4200 */
[----:B------:R-:W-:Y:S01]  /*0cd0*/  @P4 FMUL R15, R15, 0.25 ;  /* 0x3e8000000f0f4820 */ /* 0x000fe20000400000 */
[----:B------:R-:W-:Y:S01]  /*0ce0*/  @P4 FMUL R11, R11, 0.25 ;  /* 0x3e8000000b0b4820 */ /* 0x000fe20000400000 */
[----:B------:R-:W-:Y:S01]  /*0cf0*/  FSETP.GEU.AND P4, PT, |R21|, 1.175494350822287508e-38, PT ;  /* 0x008000001500780b */ /* 0x000fe20003f8e200 */
[----:B------:R-:W1:Y:S01]  /*0d00*/  MUFU.RCP R13, R14 ;  /* 0x0000000e000d7308 */ /* 0x000e620000001000 */
[----:B------:R-:W-:-:S07]  /*0d10*/  @!P6 FMUL R15, R15, 16777216 ;  /* 0x4b8000000f0fe820 */ /* 0x000fce0000400000 */
[----:B------:R-:W2:Y:S01]  /*0d20*/  MUFU.RCP R17, R16 ;  /* 0x0000001000117308 */ /* 0x000ea20000001000 */
[----:B------:R-:W-:-:S04]  /*0d30*/  @P5 FMUL R21, R21, 0.25 ;  /* 0x3e80000015155820 */ /* 0x000fc80000400000 */
[----:B------:R-:W-:-:S03]  /*0d40*/  @!P4 FMUL R21, R21, 16777216 ;  /* 0x4b8000001515c820 */ /* 0x000fc60000400000 */
[----:B------:R-:W3:Y:S01]  /*0d50*/  MUFU.RCP R18, R15 ;  /* 0x0000000f00127308 */ /* 0x000ee20000001000 */
[----:B------:R-:W-:Y:S01]  /*0d60*/  @!P6 FMUL R11, R11, 16777216 ;  /* 0x4b8000000b0be820 */ /* 0x000fe20000400000 */
[----:B-1----:R-:W-:-:S06]  /*0d70*/  FMUL R13, R13, R0 ;  /* 0x000000000d0d7220 */ /* 0x002fcc0000400000 */
[----:B------:R-:W1:Y:S01]  /*0d80*/  MUFU.RCP R21, R21 ;  /* 0x0000001500157308 */ /* 0x000e620000001000 */
[----:B--2---:R-:W-:Y:S01]  /*0d90*/  FMUL R17, R17, R10 ;  /* 0x0000000a11117220 */ /* 0x004fe20000400000 */
[----:B------:R-:W-:Y:S01]  /*0da0*/  @P5 FMUL R12, R12, 0.25 ;  /* 0x3e8000000c0c5820 */ /* 0x000fe20000400000 */
[----:B------:R2:W-:Y:S01]  /*0db0*/  @P3 STG.E desc[UR4][R2.64], R13 ;  /* 0x0000000d02003986 */ /* 0x0005e2000c101904 */
[----:B---3--:R-:W-:Y:S02]  /*0dc0*/  FMUL R11, R18, R11 ;  /* 0x0000000b120b7220 */ /* 0x008fe40000400000 */
[----:B------:R-:W-:Y:S01]  /*0dd0*/  @!P4 FMUL R12, R12, 16777216 ;  /* 0x4b8000000c0cc820 */ /* 0x000fe20000400000 */
[----:B------:R2:W-:Y:S04]  /*0de0*/  @P2 STG.E desc[UR4][R4.64], R17 ;  /* 0x0000001104002986 */ /* 0x0005e8000c101904 */
[----:B------:R2:W-:Y:S01]  /*0df0*/  @P1 STG.E desc[UR4][R6.64], R11 ;  /* 0x0000000b06001986 */ /* 0x0005e2000c101904 */
[----:B-1----:R-:W-:Y:S01]  /*0e00*/  FMUL R19, R21, R12 ;  /* 0x0000000c15137220 */ /* 0x002fe20000400000 */
[----:B------:R-:W-:Y:S06]  /*0e10*/  @!P0 EXIT ;  /* 0x000000000000894d */ /* 0x000fec0003800000 */
[----:B------:R-:W-:Y:S01]  /*0e20*/  STG.E desc[UR4][R8.64], R19 ;  /* 0x0000001308007986 */ /* 0x000fe2000c101904 */
[----:B------:R-:W-:Y:S05]  /*0e30*/  EXIT ;  /* 0x000000000000794d */ /* 0x000fea0003800000 */
.L_x_0:
[----:B------:R-:W-:-:S00]  /*0e40*/  BRA `(.L_x_0) ;  /* 0xfffffffc00fc7947 */ /* 0x000fc0000383ffff */
[----:B------:R-:W-:-:S00]  /*0e50*/  NOP ;  /* 0x0000000000007918 */ /* 0x000fc00000000000 */
        /* <DEDUP_REMOVED lines=10> */
.L_x_1:


//--------------------- .nv.constant0.triton_per_fused__softmax_4 --------------------------
	.section	.nv.constant0.triton_per_fused__softmax_4,"a",@progbits
	.sectionflags	@""
	.align	4
.nv.constant0.triton_per_fused__softmax_4:
	.zero		544
